//
// Generated by NVIDIA NVVM Compiler
//
// Compiler Build ID: CL-36424714
// Cuda compilation tools, release 13.0, V13.0.88
// Based on NVVM 20.0.0
//

.version 9.0
.target sm_100
.address_size 64

	// .globl	_Z16mem_transfer_cpyPii
.extern .func  (.param .b32 func_retval0) vprintf
(
	.param .b64 vprintf_param_0,
	.param .b64 vprintf_param_1
)
;
.global .align 1 .b8 $str[35] = {116, 105, 100, 32, 58, 32, 37, 100, 32, 124, 32, 103, 105, 100, 32, 58, 32, 37, 100, 32, 124, 32, 118, 97, 108, 117, 101, 32, 58, 32, 37, 100, 32, 10};

.visible .entry _Z16mem_transfer_cpyPii(
	.param .u64 .ptr .align 1 _Z16mem_transfer_cpyPii_param_0,
	.param .u32 _Z16mem_transfer_cpyPii_param_1
)
{
	.local .align 8 .b8 	__local_depot0[16];
	.reg .b64 	%SP;
	.reg .b64 	%SPL;
	.reg .b32 	%r<8>;
	.reg .b64 	%rd<9>;

	mov.u64 	%SPL, __local_depot0;
	cvta.local.u64 	%SP, %SPL;
	ld.param.u64 	%rd1, [_Z16mem_transfer_cpyPii_param_0];
	cvta.to.global.u64 	%rd2, %rd1;
	add.u64 	%rd3, %SP, 0;
	add.u64 	%rd4, %SPL, 0;
	mov.u32 	%r1, %ntid.x;
	mov.u32 	%r2, %ctaid.x;
	mov.u32 	%r3, %tid.x;
	mad.lo.s32 	%r4, %r1, %r2, %r3;
	mul.wide.s32 	%rd5, %r4, 4;
	add.s64 	%rd6, %rd2, %rd5;
	ld.global.u32 	%r5, [%rd6];
	st.local.v2.u32 	[%rd4], {%r3, %r4};
	st.local.u32 	[%rd4+8], %r5;
	mov.u64 	%rd7, $str;
	cvta.global.u64 	%rd8, %rd7;
	{ // callseq 0, 0
	.param .b64 param0;
	st.param.b64 	[param0], %rd8;
	.param .b64 param1;
	st.param.b64 	[param1], %rd3;
	.param .b32 retval0;
	call.uni (retval0), 
	vprintf, 
	(
	param0, 
	param1
	);
	ld.param.b32 	%r6, [retval0];
	} // callseq 0
	ret;

}
	// .globl	_Z22mem_transfer_cpy_alterPii
.visible .entry _Z22mem_transfer_cpy_alterPii(
	.param .u64 .ptr .align 1 _Z22mem_transfer_cpy_alterPii_param_0,
	.param .u32 _Z22mem_transfer_cpy_alterPii_param_1
)
{
	.local .align 8 .b8 	__local_depot1[16];
	.reg .b64 	%SP;
	.reg .b64 	%SPL;
	.reg .pred 	%p<2>;
	.reg .b32 	%r<9>;
	.reg .b64 	%rd<9>;

	mov.u64 	%SPL, __local_depot1;
	cvta.local.u64 	%SP, %SPL;
	ld.param.u64 	%rd1, [_Z22mem_transfer_cpy_alterPii_param_0];
	ld.param.u32 	%r3, [_Z22mem_transfer_cpy_alterPii_param_1];
	mov.u32 	%r4, %ntid.x;
	mov.u32 	%r5, %ctaid.x;
	mov.u32 	%r1, %tid.x;
	mad.lo.s32 	%r2, %r4, %r5, %r1;
	setp.ge.s32 	%p1, %r2, %r3;
	@%p1 bra 	$L__BB1_2;
	add.u64 	%rd2, %SP, 0;
	add.u64 	%rd3, %SPL, 0;
	cvta.to.global.u64 	%rd4, %rd1;
	mul.wide.s32 	%rd5, %r2, 4;
	add.s64 	%rd6, %rd4, %rd5;
	ld.global.u32 	%r6, [%rd6];
	st.local.v2.u32 	[%rd3], {%r1, %r2};
	st.local.u32 	[%rd3+8], %r6;
	mov.u64 	%rd7, $str;
	cvta.global.u64 	%rd8, %rd7;
	{ // callseq 1, 0
	.param .b64 param0;
	st.param.b64 	[param0], %rd8;
	.param .b64 param1;
	st.param.b64 	[param1], %rd2;
	.param .b32 retval0;
	call.uni (retval0), 
	vprintf, 
	(
	param0, 
	param1
	);
	ld.param.b32 	%r7, [retval0];
	} // callseq 1
$L__BB1_2:
	ret;

}


// ===== COMPILED SASS (sm_100) =====

	.target	sm_100

	.elftype	@"ET_EXEC"


//--------------------- .note.nv.tkinfo           --------------------------
	.section	.note.nv.tkinfo,"",@"SHT_NOTE"
	.sectionflags	@"SHF_NOTE_NV_TKINFO"
	.tkinfo
        /*0018*/ 	.word	0x00000002
        /*0030*/ 	.string	""
        /*0030*/ 	.string	"ptxas"
        /*0030*/ 	.string	"Cuda compilation tools, release 13.0, V13.0.88"
        /*0030*/ 	.string	"Build cuda_13.0.r13.0/compiler.36424714_0"
        /*0030*/ 	.string	"-arch sm_100 -m 64 "



//--------------------- .note.nv.cuinfo           --------------------------
	.section	.note.nv.cuinfo,"",@"SHT_NOTE"
	.sectionflags	@"SHF_NOTE_NV_CUINFO"
        /*0018*/ 	.short	0x0002
        /*001a*/ 	.short	0x0064
        /*001c*/ 	.short	0x0082
	.zero		2


//--------------------- .nv.info                  --------------------------
	.section	.nv.info,"",@"SHT_CUDA_INFO"
	.align	4


	//----- nvinfo : EIATTR_REGCOUNT
	.align		4
        /*0000*/ 	.byte	0x04, 0x2f
        /*0002*/ 	.short	(.L_2 - .L_1)
	.align		4
.L_1:
        /*0004*/ 	.word	index@(_Z16mem_transfer_cpyPii)
        /*0008*/ 	.word	0x00000018


	//----- nvinfo : EIATTR_FRAME_SIZE
	.align		4
.L_2:
        /*000c*/ 	.byte	0x04, 0x11
        /*000e*/ 	.short	(.L_4 - .L_3)
	.align		4
.L_3:
        /*0010*/ 	.word	index@(_Z16mem_transfer_cpyPii)
        /*0014*/ 	.word	0x00000010


	//----- nvinfo : EIATTR_REGCOUNT
	.align		4
.L_4:
        /*0018*/ 	.byte	0x04, 0x2f
        /*001a*/ 	.short	(.L_6 - .L_5)
	.align		4
.L_5:
        /*001c*/ 	.word	index@(_Z22mem_transfer_cpy_alterPii)
        /*0020*/ 	.word	0x00000018


	//----- nvinfo : EIATTR_FRAME_SIZE
	.align		4
.L_6:
        /*0024*/ 	.byte	0x04, 0x11
        /*0026*/ 	.short	(.L_8 - .L_7)
	.align		4
.L_7:
        /*0028*/ 	.word	index@(_Z22mem_transfer_cpy_alterPii)
        /*002c*/ 	.word	0x00000010


	//----- nvinfo : EIATTR_MIN_STACK_SIZE
	.align		4
.L_8:
        /*0030*/ 	.byte	0x04, 0x12
        /*0032*/ 	.short	(.L_10 - .L_9)
	.align		4
.L_9:
        /*0034*/ 	.word	index@(_Z22mem_transfer_cpy_alterPii)
        /*0038*/ 	.word	0x00000010


	//----- nvinfo : EIATTR_MIN_STACK_SIZE
	.align		4
.L_10:
        /*003c*/ 	.byte	0x04, 0x12
        /*003e*/ 	.short	(.L_12 - .L_11)
	.align		4
.L_11:
        /*0040*/ 	.word	index@(_Z16mem_transfer_cpyPii)
        /*0044*/ 	.word	0x00000010
.L_12:


//--------------------- .nv.compat                --------------------------
	.section	.nv.compat,"",@"SHT_CUDA_COMPAT_INFO"
	.align	4
        /*0000*/ 	.byte	0x02, 0x09, 0x00, 0x00, 0x02, 0x02, 0x01, 0x00, 0x02, 0x05, 0x05, 0x00, 0x03, 0x07, 0x01, 0x01
        /*0010*/ 	.byte	0x02, 0x03, 0x00, 0x00, 0x02, 0x06, 0x01, 0x00, 0x04, 0x0b, 0x08, 0x00, 0x09, 0x00, 0x00, 0x00
        /*0020*/ 	.byte	0x00, 0x00, 0x00, 0x00


//--------------------- .nv.info._Z22mem_transfer_cpy_alterPii --------------------------
	.section	.nv.info._Z22mem_transfer_cpy_alterPii,"",@"SHT_CUDA_INFO"
	.sectionflags	@""
	.align	4


	//----- nvinfo : EIATTR_CUDA_API_VERSION
	.align		4
        /*0000*/ 	.byte	0x04, 0x37
        /*0002*/ 	.short	(.L_14 - .L_13)
.L_13:
        /*0004*/ 	.word	0x00000082


	//----- nvinfo : EIATTR_KPARAM_INFO
	.align		4
.L_14:
        /*0008*/ 	.byte	0x04, 0x17
        /*000a*/ 	.short	(.L_16 - .L_15)
.L_15:
        /*000c*/ 	.word	0x00000000
        /*0010*/ 	.short	0x0001
        /*0012*/ 	.short	0x0008
        /*0014*/ 	.byte	0x00, 0xf0, 0x11, 0x00


	//----- nvinfo : EIATTR_KPARAM_INFO
	.align		4
.L_16:
        /*0018*/ 	.byte	0x04, 0x17
        /*001a*/ 	.short	(.L_18 - .L_17)
.L_17:
        /*001c*/ 	.word	0x00000000
        /*0020*/ 	.short	0x0000
        /*0022*/ 	.short	0x0000
        /*0024*/ 	.byte	0x00, 0xf5, 0x21, 0x00


	//----- nvinfo : EIATTR_SPARSE_MMA_MASK
	.align		4
.L_18:
        /*0028*/ 	.byte	0x03, 0x50
        /*002a*/ 	.short	0x0000


	//----- nvinfo : EIATTR_MAXREG_COUNT
	.align		4
        /*002c*/ 	.byte	0x03, 0x1b
        /*002e*/ 	.short	0x00ff


	//----- nvinfo : EIATTR_EXTERNS
	.align		4
        /*0030*/ 	.byte	0x04, 0x0f
        /*0032*/ 	.short	(.L_20 - .L_19)


	//   ....[0]....
	.align		4
.L_19:
        /*0034*/ 	.word	index@(vprintf)


	//----- nvinfo : EIATTR_MERCURY_ISA_VERSION
	.align		4
.L_20:
        /*0038*/ 	.byte	0x03, 0x5f
        /*003a*/ 	.short	0x0101


	//----- nvinfo : EIATTR_VRC_CTA_INIT_COUNT
	.align		4
        /*003c*/ 	.byte	0x02, 0x4a
	.zero		1
	.zero		1


	//----- nvinfo : EIATTR_SYSCALL_OFFSETS
	.align		4
        /*0040*/ 	.byte	0x04, 0x46
        /*0042*/ 	.short	(.L_22 - .L_21)


	//   ....[0]....
.L_21:
        /*0044*/ 	.word	0x00000190


	//----- nvinfo : EIATTR_EXIT_INSTR_OFFSETS
	.align		4
.L_22:
        /*0048*/ 	.byte	0x04, 0x1c
        /*004a*/ 	.short	(.L_24 - .L_23)


	//   ....[0]....
.L_23:
        /*004c*/ 	.word	0x000000c0


	//   ....[1]....
        /*0050*/ 	.word	0x000001a0


	//----- nvinfo : EIATTR_CRS_STACK_SIZE
	.align		4
.L_24:
        /*0054*/ 	.byte	0x04, 0x1e
        /*0056*/ 	.short	(.L_26 - .L_25)
.L_25:
        /*0058*/ 	.word	0x00000000


	//----- nvinfo : EIATTR_CBANK_PARAM_SIZE
	.align		4
.L_26:
        /*005c*/ 	.byte	0x03, 0x19
        /*005e*/ 	.short	0x000c


	//----- nvinfo : EIATTR_PARAM_CBANK
	.align		4
        /*0060*/ 	.byte	0x04, 0x0a
        /*0062*/ 	.short	(.L_28 - .L_27)
	.align		4
.L_27:
        /*0064*/ 	.word	index@(.nv.constant0._Z22mem_transfer_cpy_alterPii)
        /*0068*/ 	.short	0x0380
        /*006a*/ 	.short	0x000c


	//----- nvinfo : EIATTR_SW_WAR
	.align		4
.L_28:
        /*006c*/ 	.byte	0x04, 0x36
        /*006e*/ 	.short	(.L_30 - .L_29)
.L_29:
        /*0070*/ 	.word	0x00000008
.L_30:


//--------------------- .nv.info._Z16mem_transfer_cpyPii --------------------------
	.section	.nv.info._Z16mem_transfer_cpyPii,"",@"SHT_CUDA_INFO"
	.sectionflags	@""
	.align	4


	//----- nvinfo : EIATTR_CUDA_API_VERSION
	.align		4
        /*0000*/ 	.byte	0x04, 0x37
        /*0002*/ 	.short	(.L_32 - .L_31)
.L_31:
        /*0004*/ 	.word	0x00000082


	//----- nvinfo : EIATTR_KPARAM_INFO
	.align		4
.L_32:
        /*0008*/ 	.byte	0x04, 0x17
        /*000a*/ 	.short	(.L_34 - .L_33)
.L_33:
        /*000c*/ 	.word	0x00000000
        /*0010*/ 	.short	0x0001
        /*0012*/ 	.short	0x0008
        /*0014*/ 	.byte	0x00, 0xf0, 0x11, 0x00


	//----- nvinfo : EIATTR_KPARAM_INFO
	.align		4
.L_34:
        /*0018*/ 	.byte	0x04, 0x17
        /*001a*/ 	.short	(.L_36 - .L_35)
.L_35:
        /*001c*/ 	.word	0x00000000
        /*0020*/ 	.short	0x0000
        /*0022*/ 	.short	0x0000
        /*0024*/ 	.byte	0x00, 0xf5, 0x21, 0x00


	//----- nvinfo : EIATTR_SPARSE_MMA_MASK
	.align		4
.L_36:
        /*0028*/ 	.byte	0x03, 0x50
        /*002a*/ 	.short	0x0000


	//----- nvinfo : EIATTR_MAXREG_COUNT
	.align		4
        /*002c*/ 	.byte	0x03, 0x1b
        /*002e*/ 	.short	0x00ff


	//----- nvinfo : EIATTR_EXTERNS
	.align		4
        /*0030*/ 	.byte	0x04, 0x0f
        /*0032*/ 	.short	(.L_38 - .L_37)


	//   ....[0]....
	.align		4
.L_37:
        /*0034*/ 	.word	index@(vprintf)


	//----- nvinfo : EIATTR_MERCURY_ISA_VERSION
	.align		4
.L_38:
        /*0038*/ 	.byte	0x03, 0x5f
        /*003a*/ 	.short	0x0101


	//----- nvinfo : EIATTR_VRC_CTA_INIT_COUNT
	.align		4
        /*003c*/ 	.byte	0x02, 0x4a
	.zero		1
	.zero		1


	//----- nvinfo : EIATTR_SYSCALL_OFFSETS
	.align		4
        /*0040*/ 	.byte	0x04, 0x46
        /*0042*/ 	.short	(.L_40 - .L_39)


	//   ....[0]....
.L_39:
        /*0044*/ 	.word	0x00000160


	//----- nvinfo : EIATTR_EXIT_INSTR_OFFSETS
	.align		4
.L_40:
        /*0048*/ 	.byte	0x04, 0x1c
        /*004a*/ 	.short	(.L_42 - .L_41)


	//   ....[0]....
.L_41:
        /*004c*/ 	.word	0x00000170


	//----- nvinfo : EIATTR_CBANK_PARAM_SIZE
	.align		4
.L_42:
        /*0050*/ 	.byte	0x03, 0x19
        /*0052*/ 	.short	0x000c


	//----- nvinfo : EIATTR_PARAM_CBANK
	.align		4
        /*0054*/ 	.byte	0x04, 0x0a
        /*0056*/ 	.short	(.L_44 - .L_43)
	.align		4
.L_43:
        /*0058*/ 	.word	index@(.nv.constant0._Z16mem_transfer_cpyPii)
        /*005c*/ 	.short	0x0380
        /*005e*/ 	.short	0x000c


	//----- nvinfo : EIATTR_SW_WAR
	.align		4
.L_44:
        /*0060*/ 	.byte	0x04, 0x36
        /*0062*/ 	.short	(.L_46 - .L_45)
.L_45:
        /*0064*/ 	.word	0x00000008
.L_46:


//--------------------- .nv.callgraph             --------------------------
	.section	.nv.callgraph,"",@"SHT_CUDA_CALLGRAPH"
	.align	4
	.sectionentsize	8
	.align		4
        /*0000*/ 	.word	0x00000000
	.align		4
        /*0004*/ 	.word	0xffffffff
	.align		4
        /*0008*/ 	.word	index@(_Z22mem_transfer_cpy_alterPii)
	.align		4
        /*000c*/ 	.word	index@(vprintf)
	.align		4
        /*0010*/ 	.word	index@(_Z16mem_transfer_cpyPii)
	.align		4
        /*0014*/ 	.word	index@(vprintf)
	.align		4
        /*0018*/ 	.word	0x00000000
	.align		4
        /*001c*/ 	.word	0xfffffffe
	.align		4
        /*0020*/ 	.word	0x00000000
	.align		4
        /*0024*/ 	.word	0xfffffffd
	.align		4
        /*0028*/ 	.word	0x00000000
	.align		4
        /*002c*/ 	.word	0xfffffffc


//--------------------- .nv.constant4             --------------------------
	.section	.nv.constant4,"a",@progbits
	.align	8
	.align		8
.nv.constant4:
        /*0000*/ 	.dword	vprintf
	.align		8
        /*0008*/ 	.dword	$str


//--------------------- .text._Z22mem_transfer_cpy_alterPii --------------------------
	.section	.text._Z22mem_transfer_cpy_alterPii,"ax",@progbits
	.align	128
        .global         _Z22mem_transfer_cpy_alterPii
        .type           _Z22mem_transfer_cpy_alterPii,@function
        .size           _Z22mem_transfer_cpy_alterPii,(.L_x_4 - _Z22mem_transfer_cpy_alterPii)
        .other          _Z22mem_transfer_cpy_alterPii,@"STO_CUDA_ENTRY STV_DEFAULT"
_Z22mem_transfer_cpy_alterPii:
.text._Z22mem_transfer_cpy_alterPii:
[----:B------:R-:W0:Y:S01]  /*0000*/  LDC R1, c[0x0][0x37c] ;  /* 0x0000df00ff017b82 */ /* 0x000e220000000800 */
[----:B------:R-:W1:Y:S01]  /*0010*/  S2R R11, SR_CTAID.X ;  /* 0x00000000000b7919 */ /* 0x000e620000002500 */
[----:B------:R-:W2:Y:S01]  /*0020*/  LDCU UR5, c[0x0][0x2fc] ;  /* 0x00005f80ff0577ac */ /* 0x000ea20008000800 */
[----:B0-----:R-:W-:Y:S01]  /*0030*/  VIADD R1, R1, 0xfffffff0 ;  /* 0xfffffff001017836 */ /* 0x001fe20000000000 */
[----:B------:R-:W1:Y:S01]  /*0040*/  S2R R10, SR_TID.X ;  /* 0x00000000000a7919 */ /* 0x000e620000002100 */
[----:B------:R-:W1:Y:S01]  /*0050*/  LDCU UR6, c[0x0][0x360] ;  /* 0x00006c00ff0677ac */ /* 0x000e620008000800 */
[----:B------:R-:W0:Y:S01]  /*0060*/  LDCU UR7, c[0x0][0x388] ;  /* 0x00007100ff0777ac */ /* 0x000e220008000800 */
[----:B------:R-:W3:Y:S02]  /*0070*/  LDCU UR4, c[0x0][0x2f8] ;  /* 0x00005f00ff0477ac */ /* 0x000ee40008000800 */
[----:B---3--:R-:W-:Y:S01]  /*0080*/  IADD3 R6, P1, PT, R1, UR4, RZ ;  /* 0x0000000401067c10 */ /* 0x008fe2000ff3e0ff */
[----:B-1----:R-:W-:-:S04]  /*0090*/  IMAD R11, R11, UR6, R10 ;  /* 0x000000060b0b7c24 */ /* 0x002fc8000f8e020a */
[----:B--2---:R-:W-:Y:S01]  /*00a0*/  IMAD.X R7, RZ, RZ, UR5, P1 ;  /* 0x00000005ff077e24 */ /* 0x004fe200088e06ff */
[----:B0-----:R-:W-:-:S13]  /*00b0*/  ISETP.GE.AND P0, PT, R11, UR7, PT ;  /* 0x000000070b007c0c */ /* 0x001fda000bf06270 */
[----:B------:R-:W-:Y:S05]  /*00c0*/  @P0 EXIT ;  /* 0x000000000000094d */ /* 0x000fea0003800000 */
[----:B------:R-:W0:Y:S01]  /*00d0*/  LDC.64 R2, c[0x0][0x380] ;  /* 0x0000e000ff027b82 */ /* 0x000e220000000a00 */
[----:B------:R-:W1:Y:S01]  /*00e0*/  LDCU.64 UR4, c[0x0][0x358] ;  /* 0x00006b00ff0477ac */ /* 0x000e620008000a00 */
[----:B0-----:R-:W-:-:S06]  /*00f0*/  IMAD.WIDE R2, R11, 0x4, R2 ;  /* 0x000000040b027825 */ /* 0x001fcc00078e0202 */
[----:B-1----:R-:W2:Y:S01]  /*0100*/  LDG.E R2, desc[UR4][R2.64] ;  /* 0x0000000402027981 */ /* 0x002ea2000c1e1900 */
[----:B------:R-:W-:Y:S01]  /*0110*/  MOV R0, 0x0 ;  /* 0x0000000000007802 */ /* 0x000fe20000000f00 */
[----:B------:R-:W0:Y:S02]  /*0120*/  LDCU.64 UR4, c[0x4][0x8] ;  /* 0x01000100ff0477ac */ /* 0x000e240008000a00 */
[----:B------:R1:W-:Y:S01]  /*0130*/  STL.64 [R1], R10 ;  /* 0x0000000a01007387 */ /* 0x0003e20000100a00 */
[----:B------:R1:W3:Y:S01]  /*0140*/  LDC.64 R8, c[0x4][R0] ;  /* 0x0100000000087b82 */ /* 0x0002e20000000a00 */
[----:B0-----:R-:W-:Y:S01]  /*0150*/  MOV R4, UR4 ;  /* 0x0000000400047c02 */ /* 0x001fe20008000f00 */
[----:B------:R-:W-:Y:S01]  /*0160*/  IMAD.U32 R5, RZ, RZ, UR5 ;  /* 0x00000005ff057e24 */ /* 0x000fe2000f8e00ff */
[----:B--23--:R1:W-:Y:S06]  /*0170*/  STL [R1+0x8], R2 ;  /* 0x0000080201007387 */ /* 0x00c3ec0000100800 */
[----:B------:R-:W-:-:S07]  /*0180*/  LEPC R20, `(.L_x_0) ;  /* 0x000000001014794e */ /* 0x000fce0000000000 */
[----:B-1----:R-:W-:Y:S05]  /*0190*/  CALL.ABS.NOINC R8 ;  /* 0x0000000008007343 */ /* 0x002fea0003c00000 */
.L_x_0:
[----:B------:R-:W-:Y:S05]  /*01a0*/  EXIT ;  /* 0x000000000000794d */ /* 0x000fea0003800000 */
.L_x_1:
[----:B------:R-:W-:-:S00]  /*01b0*/  BRA `(.L_x_1) ;  /* 0xfffffffc00fc7947 */ /* 0x000fc0000383ffff */
[----:B------:R-:W-:-:S00]  /*01c0*/  NOP ;  /* 0x0000000000007918 */ /* 0x000fc00000000000 */
        /* <DEDUP_REMOVED lines=11> */
.L_x_4:


//--------------------- .text._Z16mem_transfer_cpyPii --------------------------
	.section	.text._Z16mem_transfer_cpyPii,"ax",@progbits
	.align	128
        .global         _Z16mem_transfer_cpyPii
        .type           _Z16mem_transfer_cpyPii,@function
        .size           _Z16mem_transfer_cpyPii,(.L_x_5 - _Z16mem_transfer_cpyPii)
        .other          _Z16mem_transfer_cpyPii,@"STO_CUDA_ENTRY STV_DEFAULT"
_Z16mem_transfer_cpyPii:
.text._Z16mem_transfer_cpyPii:
[----:B------:R-:W0:Y:S01]  /*0000*/  LDC R1, c[0x0][0x37c] ;  /* 0x0000df00ff017b82 */ /* 0x000e220000000800 */
[----:B------:R-:W1:Y:S07]  /*0010*/  S2R R11, SR_CTAID.X ;  /* 0x00000000000b7919 */ /* 0x000e6e0000002500 */
[----:B------:R-:W2:Y:S01]  /*0020*/  LDC.64 R2, c[0x0][0x380] ;  /* 0x0000e000ff027b82 */ /* 0x000ea20000000a00 */
[----:B------:R-:W3:Y:S01]  /*0030*/  LDCU UR6, c[0x0][0x2fc] ;  /* 0x00005f80ff0677ac */ /* 0x000ee20008000800 */
[----:B0-----:R-:W-:Y:S01]  /*0040*/  VIADD R1, R1, 0xfffffff0 ;  /* 0xfffffff001017836 */ /* 0x001fe20000000000 */
[----:B------:R-:W1:Y:S01]  /*0050*/  S2R R10, SR_TID.X ;  /* 0x00000000000a7919 */ /* 0x000e620000002100 */
[----:B------:R-:W1:Y:S01]  /*0060*/  LDCU UR7, c[0x0][0x360] ;  /* 0x00006c00ff0777ac */ /* 0x000e620008000800 */
[----:B------:R-:W0:Y:S01]  /*0070*/  LDCU.64 UR4, c[0x0][0x358] ;  /* 0x00006b00ff0477ac */ /* 0x000e220008000a00 */
[----:B------:R-:W-:Y:S01]  /*0080*/  MOV R0, 0x0 ;  /* 0x0000000000007802 */ /* 0x000fe20000000f00 */
[----:B------:R-:W4:Y:S01]  /*0090*/  LDCU.64 UR8, c[0x4][0x8] ;  /* 0x01000100ff0877ac */ /* 0x000f220008000a00 */
[----:B-1----:R-:W-:-:S04]  /*00a0*/  IMAD R11, R11, UR7, R10 ;  /* 0x000000070b0b7c24 */ /* 0x002fc8000f8e020a */
[----:B--2---:R-:W-:-:S06]  /*00b0*/  IMAD.WIDE R2, R11, 0x4, R2 ;  /* 0x000000040b027825 */ /* 0x004fcc00078e0202 */
[----:B0-----:R-:W2:Y:S01]  /*00c0*/  LDG.E R2, desc[UR4][R2.64] ;  /* 0x0000000402027981 */ /* 0x001ea2000c1e1900 */
[----:B------:R-:W0:Y:S01]  /*00d0*/  LDCU UR4, c[0x0][0x2f8] ;  /* 0x00005f00ff0477ac */ /* 0x000e220008000800 */
[----:B------:R1:W1:Y:S01]  /*00e0*/  LDC.64 R8, c[0x4][R0] ;  /* 0x0100000000087b82 */ /* 0x0002620000000a00 */
[----:B----4-:R-:W-:Y:S01]  /*00f0*/  IMAD.U32 R4, RZ, RZ, UR8 ;  /* 0x00000008ff047e24 */ /* 0x010fe2000f8e00ff */
[----:B------:R4:W-:Y:S01]  /*0100*/  STL.64 [R1], R10 ;  /* 0x0000000a01007387 */ /* 0x0009e20000100a00 */
[----:B------:R-:W-:Y:S02]  /*0110*/  MOV R5, UR9 ;  /* 0x0000000900057c02 */ /* 0x000fe40008000f00 */
[----:B0-----:R-:W-:-:S04]  /*0120*/  IADD3 R6, P0, PT, R1, UR4, RZ ;  /* 0x0000000401067c10 */ /* 0x001fc8000ff1e0ff */
[----:B---3--:R-:W-:Y:S01]  /*0130*/  IADD3.X R7, PT, PT, RZ, UR6, RZ, P0, !PT ;  /* 0x00000006ff077c10 */ /* 0x008fe200087fe4ff */
[----:B-12---:R4:W-:Y:S08]  /*0140*/  STL [R1+0x8], R2 ;  /* 0x0000080201007387 */ /* 0x0069f00000100800 */
[----:B------:R-:W-:-:S07]  /*0150*/  LEPC R20, `(.L_x_2) ;  /* 0x000000001014794e */ /* 0x000fce0000000000 */
[----:B----4-:R-:W-:Y:S05]  /*0160*/  CALL.ABS.NOINC R8 ;  /* 0x0000000008007343 */ /* 0x010fea0003c00000 */
.L_x_2:
[----:B------:R-:W-:Y:S05]  /*0170*/  EXIT ;  /* 0x000000000000794d */ /* 0x000fea0003800000 */
.L_x_3:
        /* <DEDUP_REMOVED lines=16> */
.L_x_5:


//--------------------- .nv.global.init           --------------------------
	.section	.nv.global.init,"aw",@progbits
.nv.global.init:
	.type		$str,@object
	.size		$str,(.L_0 - $str)
$str:
        /*0000*/ 	.byte	0x74, 0x69, 0x64, 0x20, 0x3a, 0x20, 0x25, 0x64, 0x20, 0x7c, 0x20, 0x67, 0x69, 0x64, 0x20, 0x3a
        /*0010*/ 	.byte	0x20, 0x25, 0x64, 0x20, 0x7c, 0x20, 0x76, 0x61, 0x6c, 0x75, 0x65, 0x20, 0x3a, 0x20, 0x25, 0x64
        /*0020*/ 	.byte	0x20, 0x0a, 0x00
.L_0:


//--------------------- .nv.shared.reserved.0     --------------------------
	.section	.nv.shared.reserved.0,"aw",@nobits
	.weak		__nv_reservedSMEM_offset_0_alias
	.size		__nv_reservedSMEM_offset_0_alias, 0, 64
	.other		__nv_reservedSMEM_offset_0_alias,@"STO_CUDA_RESERVED_SHARED STV_DEFAULT"
__nv_reservedSMEM_offset_0_alias:
	.zero		0
	.zero		64


//--------------------- .nv.constant0._Z22mem_transfer_cpy_alterPii --------------------------
	.section	.nv.constant0._Z22mem_transfer_cpy_alterPii,"a",@progbits
	.sectionflags	@""
	.align	4
.nv.constant0._Z22mem_transfer_cpy_alterPii:
	.zero		908


//--------------------- .nv.constant0._Z16mem_transfer_cpyPii --------------------------
	.section	.nv.constant0._Z16mem_transfer_cpyPii,"a",@progbits
	.sectionflags	@""
	.align	4
.nv.constant0._Z16mem_transfer_cpyPii:
	.zero		908


//--------------------- SYMBOLS --------------------------

	.type		.nv.reservedSmem.offset0,@object
	.size		.nv.reservedSmem.offset0,0x4
	.type		vprintf,@function
